//
// Generated by NVIDIA NVVM Compiler
//
// Compiler Build ID: CL-36424714
// Cuda compilation tools, release 13.0, V13.0.88
// Based on NVVM 20.0.0
//

.version 9.0
.target sm_100
.address_size 64

	// .globl	_Z10maxElementPfS_S_ii

.visible .entry _Z10maxElementPfS_S_ii(
	.param .u64 .ptr .align 1 _Z10maxElementPfS_S_ii_param_0,
	.param .u64 .ptr .align 1 _Z10maxElementPfS_S_ii_param_1,
	.param .u64 .ptr .align 1 _Z10maxElementPfS_S_ii_param_2,
	.param .u32 _Z10maxElementPfS_S_ii_param_3,
	.param .u32 _Z10maxElementPfS_S_ii_param_4
)
{
	.reg .pred 	%p<4>;
	.reg .b32 	%r<15>;
	.reg .b32 	%f<8>;
	.reg .b64 	%rd<13>;

	ld.param.u64 	%rd1, [_Z10maxElementPfS_S_ii_param_0];
	ld.param.u64 	%rd2, [_Z10maxElementPfS_S_ii_param_1];
	ld.param.u64 	%rd3, [_Z10maxElementPfS_S_ii_param_2];
	ld.param.u32 	%r3, [_Z10maxElementPfS_S_ii_param_3];
	ld.param.u32 	%r4, [_Z10maxElementPfS_S_ii_param_4];
	mov.u32 	%r5, %ctaid.x;
	mov.u32 	%r6, %ntid.x;
	mov.u32 	%r7, %tid.x;
	mad.lo.s32 	%r1, %r5, %r6, %r7;
	mov.u32 	%r8, %ctaid.y;
	mov.u32 	%r9, %ntid.y;
	mov.u32 	%r10, %tid.y;
	mad.lo.s32 	%r2, %r8, %r9, %r10;
	setp.ge.s32 	%p1, %r2, %r3;
	setp.ge.s32 	%p2, %r1, %r4;
	mov.f32 	%f7, 0f00000000;
	or.pred  	%p3, %p1, %p2;
	@%p3 bra 	$L__BB0_2;
	cvta.to.global.u64 	%rd4, %rd1;
	cvta.to.global.u64 	%rd5, %rd2;
	add.s32 	%r11, %r3, -1;
	mad.lo.s32 	%r12, %r3, %r2, %r11;
	mul.wide.u32 	%rd6, %r12, 4;
	add.s64 	%rd7, %rd4, %rd6;
	ld.global.f32 	%f4, [%rd7];
	mad.lo.s32 	%r13, %r11, %r4, %r1;
	mul.wide.s32 	%rd8, %r13, 4;
	add.s64 	%rd9, %rd5, %rd8;
	ld.global.f32 	%f5, [%rd9];
	add.f32 	%f6, %f4, %f5;
	max.f32 	%f7, %f6, 0f00000000;
$L__BB0_2:
	cvta.to.global.u64 	%rd10, %rd3;
	mad.lo.s32 	%r14, %r3, %r2, %r1;
	mul.wide.s32 	%rd11, %r14, 4;
	add.s64 	%rd12, %rd10, %rd11;
	st.global.f32 	[%rd12], %f7;
	ret;

}


// ===== COMPILED SASS (sm_100) =====

	.target	sm_100

	.elftype	@"ET_EXEC"


//--------------------- .note.nv.tkinfo           --------------------------
	.section	.note.nv.tkinfo,"",@"SHT_NOTE"
	.sectionflags	@"SHF_NOTE_NV_TKINFO"
	.tkinfo
        /*0018*/ 	.word	0x00000002
        /*0030*/ 	.string	""
        /*0030*/ 	.string	"ptxas"
        /*0030*/ 	.string	"Cuda compilation tools, release 13.0, V13.0.88"
        /*0030*/ 	.string	"Build cuda_13.0.r13.0/compiler.36424714_0"
        /*0030*/ 	.string	"-arch sm_100 -m 64 "



//--------------------- .note.nv.cuinfo           --------------------------
	.section	.note.nv.cuinfo,"",@"SHT_NOTE"
	.sectionflags	@"SHF_NOTE_NV_CUINFO"
        /*0018*/ 	.short	0x0002
        /*001a*/ 	.short	0x0064
        /*001c*/ 	.short	0x0082
	.zero		2


//--------------------- .nv.info                  --------------------------
	.section	.nv.info,"",@"SHT_CUDA_INFO"
	.align	4


	//----- nvinfo : EIATTR_REGCOUNT
	.align		4
        /*0000*/ 	.byte	0x04, 0x2f
        /*0002*/ 	.short	(.L_1 - .L_0)
	.align		4
.L_0:
        /*0004*/ 	.word	index@(_Z10maxElementPfS_S_ii)
        /*0008*/ 	.word	0x0000000e


	//----- nvinfo : EIATTR_FRAME_SIZE
	.align		4
.L_1:
        /*000c*/ 	.byte	0x04, 0x11
        /*000e*/ 	.short	(.L_3 - .L_2)
	.align		4
.L_2:
        /*0010*/ 	.word	index@(_Z10maxElementPfS_S_ii)
        /*0014*/ 	.word	0x00000000


	//----- nvinfo : EIATTR_MIN_STACK_SIZE
	.align		4
.L_3:
        /*0018*/ 	.byte	0x04, 0x12
        /*001a*/ 	.short	(.L_5 - .L_4)
	.align		4
.L_4:
        /*001c*/ 	.word	index@(_Z10maxElementPfS_S_ii)
        /*0020*/ 	.word	0x00000000
.L_5:


//--------------------- .nv.compat                --------------------------
	.section	.nv.compat,"",@"SHT_CUDA_COMPAT_INFO"
	.align	4
        /*0000*/ 	.byte	0x02, 0x09, 0x00, 0x00, 0x02, 0x02, 0x01, 0x00, 0x02, 0x05, 0x05, 0x00, 0x03, 0x07, 0x01, 0x01
        /*0010*/ 	.byte	0x02, 0x03, 0x00, 0x00, 0x02, 0x06, 0x01, 0x00, 0x04, 0x0b, 0x08, 0x00, 0x09, 0x00, 0x00, 0x00
        /*0020*/ 	.byte	0x00, 0x00, 0x00, 0x00


//--------------------- .nv.info._Z10maxElementPfS_S_ii --------------------------
	.section	.nv.info._Z10maxElementPfS_S_ii,"",@"SHT_CUDA_INFO"
	.sectionflags	@""
	.align	4


	//----- nvinfo : EIATTR_CUDA_API_VERSION
	.align		4
        /*0000*/ 	.byte	0x04, 0x37
        /*0002*/ 	.short	(.L_7 - .L_6)
.L_6:
        /*0004*/ 	.word	0x00000082


	//----- nvinfo : EIATTR_KPARAM_INFO
	.align		4
.L_7:
        /*0008*/ 	.byte	0x04, 0x17
        /*000a*/ 	.short	(.L_9 - .L_8)
.L_8:
        /*000c*/ 	.word	0x00000000
        /*0010*/ 	.short	0x0004
        /*0012*/ 	.short	0x001c
        /*0014*/ 	.byte	0x00, 0xf0, 0x11, 0x00


	//----- nvinfo : EIATTR_KPARAM_INFO
	.align		4
.L_9:
        /*0018*/ 	.byte	0x04, 0x17
        /*001a*/ 	.short	(.L_11 - .L_10)
.L_10:
        /*001c*/ 	.word	0x00000000
        /*0020*/ 	.short	0x0003
        /*0022*/ 	.short	0x0018
        /*0024*/ 	.byte	0x00, 0xf0, 0x11, 0x00


	//----- nvinfo : EIATTR_KPARAM_INFO
	.align		4
.L_11:
        /*0028*/ 	.byte	0x04, 0x17
        /*002a*/ 	.short	(.L_13 - .L_12)
.L_12:
        /*002c*/ 	.word	0x00000000
        /*0030*/ 	.short	0x0002
        /*0032*/ 	.short	0x0010
        /*0034*/ 	.byte	0x00, 0xf5, 0x21, 0x00


	//----- nvinfo : EIATTR_KPARAM_INFO
	.align		4
.L_13:
        /*0038*/ 	.byte	0x04, 0x17
        /*003a*/ 	.short	(.L_15 - .L_14)
.L_14:
        /*003c*/ 	.word	0x00000000
        /*0040*/ 	.short	0x0001
        /*0042*/ 	.short	0x0008
        /*0044*/ 	.byte	0x00, 0xf5, 0x21, 0x00


	//----- nvinfo : EIATTR_KPARAM_INFO
	.align		4
.L_15:
        /*0048*/ 	.byte	0x04, 0x17
        /*004a*/ 	.short	(.L_17 - .L_16)
.L_16:
        /*004c*/ 	.word	0x00000000
        /*0050*/ 	.short	0x0000
        /*0052*/ 	.short	0x0000
        /*0054*/ 	.byte	0x00, 0xf5, 0x21, 0x00


	//----- nvinfo : EIATTR_SPARSE_MMA_MASK
	.align		4
.L_17:
        /*0058*/ 	.byte	0x03, 0x50
        /*005a*/ 	.short	0x0000


	//----- nvinfo : EIATTR_MAXREG_COUNT
	.align		4
        /*005c*/ 	.byte	0x03, 0x1b
        /*005e*/ 	.short	0x00ff


	//----- nvinfo : EIATTR_MERCURY_ISA_VERSION
	.align		4
        /*0060*/ 	.byte	0x03, 0x5f
        /*0062*/ 	.short	0x0101


	//----- nvinfo : EIATTR_VRC_CTA_INIT_COUNT
	.align		4
        /*0064*/ 	.byte	0x02, 0x4a
	.zero		1
	.zero		1


	//----- nvinfo : EIATTR_EXIT_INSTR_OFFSETS
	.align		4
        /*0068*/ 	.byte	0x04, 0x1c
        /*006a*/ 	.short	(.L_19 - .L_18)


	//   ....[0]....
.L_18:
        /*006c*/ 	.word	0x000001d0


	//----- nvinfo : EIATTR_CBANK_PARAM_SIZE
	.align		4
.L_19:
        /*0070*/ 	.byte	0x03, 0x19
        /*0072*/ 	.short	0x0020


	//----- nvinfo : EIATTR_PARAM_CBANK
	.align		4
        /*0074*/ 	.byte	0x04, 0x0a
        /*0076*/ 	.short	(.L_21 - .L_20)
	.align		4
.L_20:
        /*0078*/ 	.word	index@(.nv.constant0._Z10maxElementPfS_S_ii)
        /*007c*/ 	.short	0x0380
        /*007e*/ 	.short	0x0020


	//----- nvinfo : EIATTR_SW_WAR
	.align		4
.L_21:
        /*0080*/ 	.byte	0x04, 0x36
        /*0082*/ 	.short	(.L_23 - .L_22)
.L_22:
        /*0084*/ 	.word	0x00000008
.L_23:


//--------------------- .nv.callgraph             --------------------------
	.section	.nv.callgraph,"",@"SHT_CUDA_CALLGRAPH"
	.align	4
	.sectionentsize	8
	.align		4
        /*0000*/ 	.word	0x00000000
	.align		4
        /*0004*/ 	.word	0xffffffff
	.align		4
        /*0008*/ 	.word	0x00000000
	.align		4
        /*000c*/ 	.word	0xfffffffe
	.align		4
        /*0010*/ 	.word	0x00000000
	.align		4
        /*0014*/ 	.word	0xfffffffd
	.align		4
        /*0018*/ 	.word	0x00000000
	.align		4
        /*001c*/ 	.word	0xfffffffc


//--------------------- .text._Z10maxElementPfS_S_ii --------------------------
	.section	.text._Z10maxElementPfS_S_ii,"ax",@progbits
	.align	128
        .global         _Z10maxElementPfS_S_ii
        .type           _Z10maxElementPfS_S_ii,@function
        .size           _Z10maxElementPfS_S_ii,(.L_x_1 - _Z10maxElementPfS_S_ii)
        .other          _Z10maxElementPfS_S_ii,@"STO_CUDA_ENTRY STV_DEFAULT"
_Z10maxElementPfS_S_ii:
.text._Z10maxElementPfS_S_ii:
[----:B------:R-:W-:Y:S01]  /*0000*/  LDC R1, c[0x0][0x37c] ;  /* 0x0000df00ff017b82 */ /* 0x000fe20000000800 */
[----:B------:R-:W0:Y:S07]  /*0010*/  S2R R5, SR_TID.X ;  /* 0x0000000000057919 */ /* 0x000e2e0000002100 */
[----:B------:R-:W0:Y:S01]  /*0020*/  S2UR UR4, SR_CTAID.X ;  /* 0x00000000000479c3 */ /* 0x000e220000002500 */
[----:B------:R-:W1:Y:S07]  /*0030*/  S2R R4, SR_TID.Y ;  /* 0x0000000000047919 */ /* 0x000e6e0000002200 */
[----:B------:R-:W0:Y:S08]  /*0040*/  LDC R0, c[0x0][0x360] ;  /* 0x0000d800ff007b82 */ /* 0x000e300000000800 */
[----:B------:R-:W1:Y:S08]  /*0050*/  S2UR UR5, SR_CTAID.Y ;  /* 0x00000000000579c3 */ /* 0x000e700000002600 */
[----:B------:R-:W1:Y:S08]  /*0060*/  LDC R11, c[0x0][0x364] ;  /* 0x0000d900ff0b7b82 */ /* 0x000e700000000800 */
[----:B------:R-:W2:Y:S01]  /*0070*/  LDC.64 R2, c[0x0][0x398] ;  /* 0x0000e600ff027b82 */ /* 0x000ea20000000a00 */
[----:B0-----:R-:W-:-:S07]  /*0080*/  IMAD R0, R0, UR4, R5 ;  /* 0x0000000400007c24 */ /* 0x001fce000f8e0205 */
[----:B------:R-:W0:Y:S01]  /*0090*/  LDC.64 R6, c[0x0][0x388] ;  /* 0x0000e200ff067b82 */ /* 0x000e220000000a00 */
[----:B-1----:R-:W-:Y:S01]  /*00a0*/  IMAD R11, R11, UR5, R4 ;  /* 0x000000050b0b7c24 */ /* 0x002fe2000f8e0204 */
[----:B------:R-:W1:Y:S06]  /*00b0*/  LDCU.64 UR4, c[0x0][0x358] ;  /* 0x00006b00ff0477ac */ /* 0x000e6c0008000a00 */
[----:B------:R-:W3:Y:S01]  /*00c0*/  LDC.64 R4, c[0x0][0x380] ;  /* 0x0000e000ff047b82 */ /* 0x000ee20000000a00 */
[----:B--2---:R-:W-:-:S04]  /*00d0*/  ISETP.GE.AND P0, PT, R0, R3, PT ;  /* 0x000000030000720c */ /* 0x004fc80003f06270 */
[----:B------:R-:W-:-:S13]  /*00e0*/  ISETP.GE.OR P0, PT, R11, R2, P0 ;  /* 0x000000020b00720c */ /* 0x000fda0000706670 */
[----:B------:R-:W-:-:S05]  /*00f0*/  @!P0 IADD3 R8, PT, PT, R2, -0x1, RZ ;  /* 0xffffffff02088810 */ /* 0x000fca0007ffe0ff */
[-C--:B------:R-:W-:Y:S02]  /*0100*/  @!P0 IMAD R9, R11, R2.reuse, R8 ;  /* 0x000000020b098224 */ /* 0x080fe400078e0208 */
[----:B------:R-:W-:Y:S02]  /*0110*/  @!P0 IMAD R3, R8, R3, R0 ;  /* 0x0000000308038224 */ /* 0x000fe400078e0200 */
[----:B---3--:R-:W-:Y:S02]  /*0120*/  @!P0 IMAD.WIDE.U32 R4, R9, 0x4, R4 ;  /* 0x0000000409048825 */ /* 0x008fe400078e0004 */
[----:B------:R-:W2:Y:S02]  /*0130*/  LDC.64 R8, c[0x0][0x390] ;  /* 0x0000e400ff087b82 */ /* 0x000ea40000000a00 */
[----:B0-----:R-:W-:Y:S02]  /*0140*/  @!P0 IMAD.WIDE R6, R3, 0x4, R6 ;  /* 0x0000000403068825 */ /* 0x001fe400078e0206 */
[----:B-1----:R-:W3:Y:S04]  /*0150*/  @!P0 LDG.E R4, desc[UR4][R4.64] ;  /* 0x0000000404048981 */ /* 0x002ee8000c1e1900 */
[----:B------:R-:W3:Y:S01]  /*0160*/  @!P0 LDG.E R7, desc[UR4][R6.64] ;  /* 0x0000000406078981 */ /* 0x000ee2000c1e1900 */
[----:B------:R-:W-:-:S02]  /*0170*/  IMAD R3, R11, R2, R0 ;  /* 0x000000020b037224 */ /* 0x000fc400078e0200 */
[----:B------:R-:W-:Y:S02]  /*0180*/  HFMA2 R11, -RZ, RZ, 0, 0 ;  /* 0x00000000ff0b7431 */ /* 0x000fe400000001ff */
[----:B--2---:R-:W-:-:S04]  /*0190*/  IMAD.WIDE R2, R3, 0x4, R8 ;  /* 0x0000000403027825 */ /* 0x004fc800078e0208 */
[----:B---3--:R-:W-:-:S05]  /*01a0*/  @!P0 FADD R0, R4, R7 ;  /* 0x0000000704008221 */ /* 0x008fca0000000000 */
[----:B------:R-:W-:-:S05]  /*01b0*/  @!P0 FMNMX R11, RZ, R0, !PT ;  /* 0x00000000ff0b8209 */ /* 0x000fca0007800000 */
[----:B------:R-:W-:Y:S01]  /*01c0*/  STG.E desc[UR4][R2.64], R11 ;  /* 0x0000000b02007986 */ /* 0x000fe2000c101904 */
[----:B------:R-:W-:Y:S05]  /*01d0*/  EXIT ;  /* 0x000000000000794d */ /* 0x000fea0003800000 */
.L_x_0:
[----:B------:R-:W-:-:S00]  /*01e0*/  BRA `(.L_x_0) ;  /* 0xfffffffc00fc7947 */ /* 0x000fc0000383ffff */
[----:B------:R-:W-:-:S00]  /*01f0*/  NOP ;  /* 0x0000000000007918 */ /* 0x000fc00000000000 */
        /* <DEDUP_REMOVED lines=8> */
.L_x_1:


//--------------------- .nv.shared.reserved.0     --------------------------
	.section	.nv.shared.reserved.0,"aw",@nobits
	.weak		__nv_reservedSMEM_offset_0_alias
	.size		__nv_reservedSMEM_offset_0_alias, 0, 64
	.other		__nv_reservedSMEM_offset_0_alias,@"STO_CUDA_RESERVED_SHARED STV_DEFAULT"
__nv_reservedSMEM_offset_0_alias:
	.zero		0
	.zero		64


//--------------------- .nv.constant0._Z10maxElementPfS_S_ii --------------------------
	.section	.nv.constant0._Z10maxElementPfS_S_ii,"a",@progbits
	.sectionflags	@""
	.align	4
.nv.constant0._Z10maxElementPfS_S_ii:
	.zero		928


//--------------------- SYMBOLS --------------------------

	.type		.nv.reservedSmem.offset0,@object
	.size		.nv.reservedSmem.offset0,0x4
